//
// Generated by NVIDIA NVVM Compiler
//
// Compiler Build ID: CL-36424714
// Cuda compilation tools, release 13.0, V13.0.88
// Based on NVVM 20.0.0
//

.version 9.0
.target sm_100
.address_size 64

	// .globl	_Z6filterPiS_PKii
// _ZZ6filterPiS_PKiiE3l_n has been demoted

.visible .entry _Z6filterPiS_PKii(
	.param .u64 .ptr .align 1 _Z6filterPiS_PKii_param_0,
	.param .u64 .ptr .align 1 _Z6filterPiS_PKii_param_1,
	.param .u64 .ptr .align 1 _Z6filterPiS_PKii_param_2,
	.param .u32 _Z6filterPiS_PKii_param_3
)
{
	.reg .pred 	%p<8>;
	.reg .b32 	%r<19>;
	.reg .b64 	%rd<11>;
	// demoted variable
	.shared .align 4 .u32 _ZZ6filterPiS_PKiiE3l_n;
	ld.param.u64 	%rd1, [_Z6filterPiS_PKii_param_0];
	ld.param.u64 	%rd2, [_Z6filterPiS_PKii_param_1];
	ld.param.u64 	%rd3, [_Z6filterPiS_PKii_param_2];
	ld.param.u32 	%r7, [_Z6filterPiS_PKii_param_3];
	mov.u32 	%r8, %ctaid.x;
	mov.u32 	%r9, %ntid.x;
	mov.u32 	%r1, %tid.x;
	mad.lo.s32 	%r2, %r8, %r9, %r1;
	setp.ne.s32 	%p1, %r1, 0;
	@%p1 bra 	$L__BB0_2;
	mov.b32 	%r10, 0;
	st.shared.u32 	[_ZZ6filterPiS_PKiiE3l_n], %r10;
$L__BB0_2:
	bar.sync 	0;
	setp.ge.s32 	%p2, %r2, %r7;
	@%p2 bra 	$L__BB0_5;
	cvta.to.global.u64 	%rd4, %rd3;
	mul.wide.s32 	%rd5, %r2, 4;
	add.s64 	%rd6, %rd4, %rd5;
	ld.global.nc.u32 	%r17, [%rd6];
	setp.lt.s32 	%p3, %r17, 1;
	@%p3 bra 	$L__BB0_5;
	atom.shared.add.u32 	%r18, [_ZZ6filterPiS_PKiiE3l_n], 1;
$L__BB0_5:
	setp.ne.s32 	%p4, %r1, 0;
	bar.sync 	0;
	@%p4 bra 	$L__BB0_7;
	ld.shared.u32 	%r13, [_ZZ6filterPiS_PKiiE3l_n];
	cvta.to.global.u64 	%rd7, %rd2;
	atom.global.add.u32 	%r14, [%rd7], %r13;
	st.shared.u32 	[_ZZ6filterPiS_PKiiE3l_n], %r14;
$L__BB0_7:
	setp.ge.s32 	%p5, %r2, %r7;
	bar.sync 	0;
	setp.lt.s32 	%p6, %r17, 1;
	or.pred  	%p7, %p5, %p6;
	@%p7 bra 	$L__BB0_9;
	ld.shared.u32 	%r15, [_ZZ6filterPiS_PKiiE3l_n];
	add.s32 	%r16, %r15, %r18;
	cvta.to.global.u64 	%rd8, %rd1;
	mul.wide.s32 	%rd9, %r16, 4;
	add.s64 	%rd10, %rd8, %rd9;
	st.global.u32 	[%rd10], %r17;
$L__BB0_9:
	bar.sync 	0;
	ret;

}


// ===== COMPILED SASS (sm_100) =====

	.target	sm_100

	.elftype	@"ET_EXEC"


//--------------------- .note.nv.tkinfo           --------------------------
	.section	.note.nv.tkinfo,"",@"SHT_NOTE"
	.sectionflags	@"SHF_NOTE_NV_TKINFO"
	.tkinfo
        /*0018*/ 	.word	0x00000002
        /*0030*/ 	.string	""
        /*0030*/ 	.string	"ptxas"
        /*0030*/ 	.string	"Cuda compilation tools, release 13.0, V13.0.88"
        /*0030*/ 	.string	"Build cuda_13.0.r13.0/compiler.36424714_0"
        /*0030*/ 	.string	"-arch sm_100 -m 64 "



//--------------------- .note.nv.cuinfo           --------------------------
	.section	.note.nv.cuinfo,"",@"SHT_NOTE"
	.sectionflags	@"SHF_NOTE_NV_CUINFO"
        /*0018*/ 	.short	0x0002
        /*001a*/ 	.short	0x0064
        /*001c*/ 	.short	0x0082
	.zero		2


//--------------------- .nv.info                  --------------------------
	.section	.nv.info,"",@"SHT_CUDA_INFO"
	.align	4


	//----- nvinfo : EIATTR_REGCOUNT
	.align		4
        /*0000*/ 	.byte	0x04, 0x2f
        /*0002*/ 	.short	(.L_1 - .L_0)
	.align		4
.L_0:
        /*0004*/ 	.word	index@(_Z6filterPiS_PKii)
        /*0008*/ 	.word	0x0000000e


	//----- nvinfo : EIATTR_FRAME_SIZE
	.align		4
.L_1:
        /*000c*/ 	.byte	0x04, 0x11
        /*000e*/ 	.short	(.L_3 - .L_2)
	.align		4
.L_2:
        /*0010*/ 	.word	index@(_Z6filterPiS_PKii)
        /*0014*/ 	.word	0x00000000


	//----- nvinfo : EIATTR_MIN_STACK_SIZE
	.align		4
.L_3:
        /*0018*/ 	.byte	0x04, 0x12
        /*001a*/ 	.short	(.L_5 - .L_4)
	.align		4
.L_4:
        /*001c*/ 	.word	index@(_Z6filterPiS_PKii)
        /*0020*/ 	.word	0x00000000
.L_5:


//--------------------- .nv.compat                --------------------------
	.section	.nv.compat,"",@"SHT_CUDA_COMPAT_INFO"
	.align	4
        /*0000*/ 	.byte	0x02, 0x09, 0x00, 0x00, 0x02, 0x02, 0x01, 0x00, 0x02, 0x05, 0x05, 0x00, 0x03, 0x07, 0x01, 0x01
        /*0010*/ 	.byte	0x02, 0x03, 0x00, 0x00, 0x02, 0x06, 0x01, 0x00, 0x04, 0x0b, 0x08, 0x00, 0x09, 0x00, 0x00, 0x00
        /*0020*/ 	.byte	0x00, 0x00, 0x00, 0x00


//--------------------- .nv.info._Z6filterPiS_PKii --------------------------
	.section	.nv.info._Z6filterPiS_PKii,"",@"SHT_CUDA_INFO"
	.sectionflags	@""
	.align	4


	//----- nvinfo : EIATTR_CUDA_API_VERSION
	.align		4
        /*0000*/ 	.byte	0x04, 0x37
        /*0002*/ 	.short	(.L_7 - .L_6)
.L_6:
        /*0004*/ 	.word	0x00000082


	//----- nvinfo : EIATTR_KPARAM_INFO
	.align		4
.L_7:
        /*0008*/ 	.byte	0x04, 0x17
        /*000a*/ 	.short	(.L_9 - .L_8)
.L_8:
        /*000c*/ 	.word	0x00000000
        /*0010*/ 	.short	0x0003
        /*0012*/ 	.short	0x0018
        /*0014*/ 	.byte	0x00, 0xf0, 0x11, 0x00


	//----- nvinfo : EIATTR_KPARAM_INFO
	.align		4
.L_9:
        /*0018*/ 	.byte	0x04, 0x17
        /*001a*/ 	.short	(.L_11 - .L_10)
.L_10:
        /*001c*/ 	.word	0x00000000
        /*0020*/ 	.short	0x0002
        /*0022*/ 	.short	0x0010
        /*0024*/ 	.byte	0x00, 0xf5, 0x21, 0x00


	//----- nvinfo : EIATTR_KPARAM_INFO
	.align		4
.L_11:
        /*0028*/ 	.byte	0x04, 0x17
        /*002a*/ 	.short	(.L_13 - .L_12)
.L_12:
        /*002c*/ 	.word	0x00000000
        /*0030*/ 	.short	0x0001
        /*0032*/ 	.short	0x0008
        /*0034*/ 	.byte	0x00, 0xf5, 0x21, 0x00


	//----- nvinfo : EIATTR_KPARAM_INFO
	.align		4
.L_13:
        /*0038*/ 	.byte	0x04, 0x17
        /*003a*/ 	.short	(.L_15 - .L_14)
.L_14:
        /*003c*/ 	.word	0x00000000
        /*0040*/ 	.short	0x0000
        /*0042*/ 	.short	0x0000
        /*0044*/ 	.byte	0x00, 0xf5, 0x21, 0x00


	//----- nvinfo : EIATTR_SPARSE_MMA_MASK
	.align		4
.L_15:
        /*0048*/ 	.byte	0x03, 0x50
        /*004a*/ 	.short	0x0000


	//----- nvinfo : EIATTR_MAXREG_COUNT
	.align		4
        /*004c*/ 	.byte	0x03, 0x1b
        /*004e*/ 	.short	0x00ff


	//----- nvinfo : EIATTR_NUM_BARRIERS
	.align		4
        /*0050*/ 	.byte	0x02, 0x4c
        /*0052*/ 	.byte	0x01
	.zero		1


	//----- nvinfo : EIATTR_MERCURY_ISA_VERSION
	.align		4
        /*0054*/ 	.byte	0x03, 0x5f
        /*0056*/ 	.short	0x0101


	//----- nvinfo : EIATTR_INT_WARP_WIDE_INSTR_OFFSETS
	.align		4
        /*0058*/ 	.byte	0x04, 0x31
        /*005a*/ 	.short	(.L_17 - .L_16)


	//   ....[0]....
.L_16:
        /*005c*/ 	.word	0x00000170


	//   ....[1]....
        /*0060*/ 	.word	0x00000210


	//----- nvinfo : EIATTR_VRC_CTA_INIT_COUNT
	.align		4
.L_17:
        /*0064*/ 	.byte	0x02, 0x4a
	.zero		1
	.zero		1


	//----- nvinfo : EIATTR_EXIT_INSTR_OFFSETS
	.align		4
        /*0068*/ 	.byte	0x04, 0x1c
        /*006a*/ 	.short	(.L_19 - .L_18)


	//   ....[0]....
.L_18:
        /*006c*/ 	.word	0x000003a0


	//----- nvinfo : EIATTR_CRS_STACK_SIZE
	.align		4
.L_19:
        /*0070*/ 	.byte	0x04, 0x1e
        /*0072*/ 	.short	(.L_21 - .L_20)
.L_20:
        /*0074*/ 	.word	0x00000000


	//----- nvinfo : EIATTR_CBANK_PARAM_SIZE
	.align		4
.L_21:
        /*0078*/ 	.byte	0x03, 0x19
        /*007a*/ 	.short	0x001c


	//----- nvinfo : EIATTR_PARAM_CBANK
	.align		4
        /*007c*/ 	.byte	0x04, 0x0a
        /*007e*/ 	.short	(.L_23 - .L_22)
	.align		4
.L_22:
        /*0080*/ 	.word	index@(.nv.constant0._Z6filterPiS_PKii)
        /*0084*/ 	.short	0x0380
        /*0086*/ 	.short	0x001c


	//----- nvinfo : EIATTR_SW_WAR
	.align		4
.L_23:
        /*0088*/ 	.byte	0x04, 0x36
        /*008a*/ 	.short	(.L_25 - .L_24)
.L_24:
        /*008c*/ 	.word	0x00000008
.L_25:


//--------------------- .nv.callgraph             --------------------------
	.section	.nv.callgraph,"",@"SHT_CUDA_CALLGRAPH"
	.align	4
	.sectionentsize	8
	.align		4
        /*0000*/ 	.word	0x00000000
	.align		4
        /*0004*/ 	.word	0xffffffff
	.align		4
        /*0008*/ 	.word	0x00000000
	.align		4
        /*000c*/ 	.word	0xfffffffe
	.align		4
        /*0010*/ 	.word	0x00000000
	.align		4
        /*0014*/ 	.word	0xfffffffd
	.align		4
        /*0018*/ 	.word	0x00000000
	.align		4
        /*001c*/ 	.word	0xfffffffc


//--------------------- .text._Z6filterPiS_PKii   --------------------------
	.section	.text._Z6filterPiS_PKii,"ax",@progbits
	.align	128
        .global         _Z6filterPiS_PKii
        .type           _Z6filterPiS_PKii,@function
        .size           _Z6filterPiS_PKii,(.L_x_5 - _Z6filterPiS_PKii)
        .other          _Z6filterPiS_PKii,@"STO_CUDA_ENTRY STV_DEFAULT"
_Z6filterPiS_PKii:
.text._Z6filterPiS_PKii:
[----:B------:R-:W-:Y:S01]  /*0000*/  LDC R1, c[0x0][0x37c] ;  /* 0x0000df00ff017b82 */ /* 0x000fe20000000800 */
[----:B------:R-:W0:Y:S07]  /*0010*/  S2R R0, SR_TID.X ;  /* 0x0000000000007919 */ /* 0x000e2e0000002100 */
[----:B------:R-:W1:Y:S01]  /*0020*/  S2UR UR4, SR_CTAID.X ;  /* 0x00000000000479c3 */ /* 0x000e620000002500 */
[----:B------:R-:W2:Y:S01]  /*0030*/  LDCU UR9, c[0x0][0x398] ;  /* 0x00007300ff0977ac */ /* 0x000ea20008000800 */
[----:B------:R-:W-:Y:S01]  /*0040*/  BSSY.RECONVERGENT B0, `(.L_x_0) ;  /* 0x000001e000007945 */ /* 0x000fe20003800200 */
[----:B------:R-:W3:Y:S05]  /*0050*/  LDCU.64 UR6, c[0x0][0x358] ;  /* 0x00006b00ff0677ac */ /* 0x000eea0008000a00 */
[----:B------:R-:W1:Y:S01]  /*0060*/  LDC R5, c[0x0][0x360] ;  /* 0x0000d800ff057b82 */ /* 0x000e620000000800 */
[----:B0-----:R-:W-:Y:S01]  /*0070*/  ISETP.NE.AND P0, PT, R0, RZ, PT ;  /* 0x000000ff0000720c */ /* 0x001fe20003f05270 */
[----:B-1----:R-:W-:-:S05]  /*0080*/  IMAD R5, R5, UR4, R0 ;  /* 0x0000000405057c24 */ /* 0x002fca000f8e0200 */
[----:B--2---:R-:W-:-:S07]  /*0090*/  ISETP.GE.AND P1, PT, R5, UR9, PT ;  /* 0x0000000905007c0c */ /* 0x004fce000bf26270 */
[----:B------:R-:W0:Y:S01]  /*00a0*/  @!P0 S2R R3, SR_CgaCtaId ;  /* 0x0000000000038919 */ /* 0x000e220000008800 */
[----:B------:R-:W-:-:S04]  /*00b0*/  @!P0 MOV R0, 0x400 ;  /* 0x0000040000008802 */ /* 0x000fc80000000f00 */
[----:B0-----:R-:W-:-:S05]  /*00c0*/  @!P0 LEA R0, R3, R0, 0x18 ;  /* 0x0000000003008211 */ /* 0x001fca00078ec0ff */
[----:B------:R0:W-:Y:S01]  /*00d0*/  @!P0 STS [R0], RZ ;  /* 0x000000ff00008388 */ /* 0x0001e20000000800 */
[----:B------:R-:W-:Y:S06]  /*00e0*/  BAR.SYNC.DEFER_BLOCKING 0x0 ;  /* 0x0000000000007b1d */ /* 0x000fec0000010000 */
[----:B---3--:R-:W-:Y:S05]  /*00f0*/  @P1 BRA `(.L_x_1) ;  /* 0x0000000000481947 */ /* 0x008fea0003800000 */
[----:B------:R-:W1:Y:S02]  /*0100*/  LDC.64 R2, c[0x0][0x390] ;  /* 0x0000e400ff027b82 */ /* 0x000e640000000a00 */
[----:B-1----:R-:W-:-:S05]  /*0110*/  IMAD.WIDE R2, R5, 0x4, R2 ;  /* 0x0000000405027825 */ /* 0x002fca00078e0202 */
[----:B------:R-:W2:Y:S02]  /*0120*/  LDG.E.CONSTANT R7, desc[UR6][R2.64] ;  /* 0x0000000602077981 */ /* 0x000ea4000c1e9900 */
[----:B--2---:R-:W-:-:S13]  /*0130*/  ISETP.GE.AND P1, PT, R7, 0x1, PT ;  /* 0x000000010700780c */ /* 0x004fda0003f26270 */
[----:B------:R-:W-:Y:S05]  /*0140*/  @!P1 BRA `(.L_x_1) ;  /* 0x0000000000349947 */ /* 0x000fea0003800000 */
[----:B------:R-:W1:Y:S01]  /*0150*/  S2R R3, SR_LANEID ;  /* 0x0000000000037919 */ /* 0x000e620000000000 */
[----:B------:R-:W2:Y:S01]  /*0160*/  S2UR UR5, SR_CgaCtaId ;  /* 0x00000000000579c3 */ /* 0x000ea20000008800 */
[----:B------:R-:W-:Y:S01]  /*0170*/  VOTEU.ANY UR8, UPT, PT ;  /* 0x0000000000087886 */ /* 0x000fe200038e0100 */
[----:B------:R-:W-:Y:S01]  /*0180*/  UMOV UR4, 0x400 ;  /* 0x0000040000047882 */ /* 0x000fe20000000000 */
[----:B------:R-:W1:Y:S01]  /*0190*/  FLO.U32 R2, UR8 ;  /* 0x0000000800027d00 */ /* 0x000e6200080e0000 */
[----:B------:R-:W3:Y:S07]  /*01a0*/  S2R R4, SR_LTMASK ;  /* 0x0000000000047919 */ /* 0x000eee0000003900 */
[----:B0-----:R-:W0:Y:S01]  /*01b0*/  POPC R0, UR8 ;  /* 0x0000000800007d09 */ /* 0x001e220008000000 */
[----:B--2---:R-:W-:Y:S01]  /*01c0*/  ULEA UR4, UR5, UR4, 0x18 ;  /* 0x0000000405047291 */ /* 0x004fe2000f8ec0ff */
[----:B-1----:R-:W-:-:S02]  /*01d0*/  ISETP.EQ.U32.AND P1, PT, R2, R3, PT ;  /* 0x000000030200720c */ /* 0x002fc40003f22070 */
[----:B---3--:R-:W-:-:S06]  /*01e0*/  LOP3.LUT R4, R4, UR8, RZ, 0xc0, !PT ;  /* 0x0000000804047c12 */ /* 0x008fcc000f8ec0ff */
[----:B------:R-:W1:Y:S05]  /*01f0*/  POPC R4, R4 ;  /* 0x0000000400047309 */ /* 0x000e6a0000000000 */
[----:B0-----:R-:W0:Y:S04]  /*0200*/  @P1 ATOMS.ADD R3, [UR4], R0 ;  /* 0x00000000ff03198c */ /* 0x001e280008000004 */
[----:B01----:R2:W3:Y:S02]  /*0210*/  SHFL.IDX PT, R11, R3, R2, 0x1f ;  /* 0x00001f02030b7589 */ /* 0x0034e400000e0000 */
.L_x_1:
[----:B------:R-:W-:Y:S05]  /*0220*/  BSYNC.RECONVERGENT B0 ;  /* 0x0000000000007941 */ /* 0x000fea0003800200 */
.L_x_0:
[----:B------:R-:W-:Y:S06]  /*0230*/  BAR.SYNC.DEFER_BLOCKING 0x0 ;  /* 0x0000000000007b1d */ /* 0x000fec0000010000 */
[----:B------:R-:W-:Y:S04]  /*0240*/  BSSY.RECONVERGENT B0, `(.L_x_2) ;  /* 0x0000009000007945 */ /* 0x000fe80003800200 */
[----:B------:R-:W-:Y:S05]  /*0250*/  @P0 BRA `(.L_x_3) ;  /* 0x00000000001c0947 */ /* 0x000fea0003800000 */
[----:B------:R-:W1:Y:S01]  /*0260*/  S2UR UR5, SR_CgaCtaId ;  /* 0x00000000000579c3 */ /* 0x000e620000008800 */
[----:B------:R-:W-:-:S07]  /*0270*/  UMOV UR4, 0x400 ;  /* 0x0000040000047882 */ /* 0x000fce0000000000 */
[----:B--2---:R-:W2:Y:S01]  /*0280*/  LDC.64 R2, c[0x0][0x388] ;  /* 0x0000e200ff027b82 */ /* 0x004ea20000000a00 */
[----:B-1----:R-:W-:-:S09]  /*0290*/  ULEA UR4, UR5, UR4, 0x18 ;  /* 0x0000000405047291 */ /* 0x002fd2000f8ec0ff */
[----:B------:R-:W2:Y:S04]  /*02a0*/  LDS R9, [UR4] ;  /* 0x00000004ff097984 */ /* 0x000ea80008000800 */
[----:B--2---:R-:W2:Y:S04]  /*02b0*/  ATOMG.E.ADD.STRONG.GPU PT, R2, desc[UR6][R2.64], R9 ;  /* 0x80000009020279a8 */ /* 0x004ea800081ef106 */
[----:B--2---:R1:W-:Y:S02]  /*02c0*/  STS [UR4], R2 ;  /* 0x00000002ff007988 */ /* 0x0043e40008000804 */
.L_x_3:
[----:B------:R-:W-:Y:S05]  /*02d0*/  BSYNC.RECONVERGENT B0 ;  /* 0x0000000000007941 */ /* 0x000fea0003800200 */
.L_x_2:
[----:B------:R-:W-:Y:S01]  /*02e0*/  BAR.SYNC.DEFER_BLOCKING 0x0 ;  /* 0x0000000000007b1d */ /* 0x000fe20000010000 */
[----:B------:R-:W-:-:S04]  /*02f0*/  ISETP.GE.AND P0, PT, R7, 0x1, PT ;  /* 0x000000010700780c */ /* 0x000fc80003f06270 */
[----:B------:R-:W-:-:S13]  /*0300*/  ISETP.GE.OR P0, PT, R5, UR9, !P0 ;  /* 0x0000000905007c0c */ /* 0x000fda000c706670 */
[----:B--2---:R-:W2:Y:S01]  /*0310*/  @!P0 S2R R3, SR_CgaCtaId ;  /* 0x0000000000038919 */ /* 0x004ea20000008800 */
[----:B0-----:R-:W-:-:S04]  /*0320*/  @!P0 MOV R0, 0x400 ;  /* 0x0000040000008802 */ /* 0x001fc80000000f00 */
[----:B--2---:R-:W-:Y:S02]  /*0330*/  @!P0 LEA R0, R3, R0, 0x18 ;  /* 0x0000000003008211 */ /* 0x004fe400078ec0ff */
[----:B-1----:R-:W0:Y:S04]  /*0340*/  @!P0 LDC.64 R2, c[0x0][0x380] ;  /* 0x0000e000ff028b82 */ /* 0x002e280000000a00 */
[----:B------:R-:W3:Y:S02]  /*0350*/  @!P0 LDS R0, [R0] ;  /* 0x0000000000008984 */ /* 0x000ee40000000800 */
[----:B---3--:R-:W-:-:S05]  /*0360*/  @!P0 IADD3 R5, PT, PT, R0, R11, R4 ;  /* 0x0000000b00058210 */ /* 0x008fca0007ffe004 */
[----:B0-----:R-:W-:-:S05]  /*0370*/  @!P0 IMAD.WIDE R2, R5, 0x4, R2 ;  /* 0x0000000405028825 */ /* 0x001fca00078e0202 */
[----:B------:R-:W-:Y:S01]  /*0380*/  @!P0 STG.E desc[UR6][R2.64], R7 ;  /* 0x0000000702008986 */ /* 0x000fe2000c101906 */
[----:B------:R-:W-:Y:S06]  /*0390*/  BAR.SYNC.DEFER_BLOCKING 0x0 ;  /* 0x0000000000007b1d */ /* 0x000fec0000010000 */
[----:B------:R-:W-:Y:S05]  /*03a0*/  EXIT ;  /* 0x000000000000794d */ /* 0x000fea0003800000 */
.L_x_4:
[----:B------:R-:W-:-:S00]  /*03b0*/  BRA `(.L_x_4) ;  /* 0xfffffffc00fc7947 */ /* 0x000fc0000383ffff */
[----:B------:R-:W-:-:S00]  /*03c0*/  NOP ;  /* 0x0000000000007918 */ /* 0x000fc00000000000 */
        /* <DEDUP_REMOVED lines=11> */
.L_x_5:


//--------------------- .nv.shared._Z6filterPiS_PKii --------------------------
	.section	.nv.shared._Z6filterPiS_PKii,"aw",@nobits
	.sectionflags	@""
	.align	4
.nv.shared._Z6filterPiS_PKii:
	.zero		1028


//--------------------- .nv.shared.reserved.0     --------------------------
	.section	.nv.shared.reserved.0,"aw",@nobits
	.weak		__nv_reservedSMEM_offset_0_alias
	.size		__nv_reservedSMEM_offset_0_alias, 0, 64
	.other		__nv_reservedSMEM_offset_0_alias,@"STO_CUDA_RESERVED_SHARED STV_DEFAULT"
__nv_reservedSMEM_offset_0_alias:
	.zero		0
	.zero		64


//--------------------- .nv.constant0._Z6filterPiS_PKii --------------------------
	.section	.nv.constant0._Z6filterPiS_PKii,"a",@progbits
	.sectionflags	@""
	.align	4
.nv.constant0._Z6filterPiS_PKii:
	.zero		924


//--------------------- SYMBOLS --------------------------

	.type		.nv.reservedSmem.offset0,@object
	.size		.nv.reservedSmem.offset0,0x4
	.type		.nv.reservedSmem.cap,@object
	.size		.nv.reservedSmem.cap,0x4
